	.headerflags	@"EF_CUDA_TEXMODE_UNIFIED EF_CUDA_64BIT_ADDRESS EF_CUDA_ACCELERATORS EF_CUDA_SM90 EF_CUDA_VIRTUAL_SM(EF_CUDA_SM90)"
	.elftype	@"ET_EXEC"


//--------------------- .nv.info                  --------------------------
	.section	.nv.info,"",@"SHT_CUDA_INFO"
	.align	4


	//----- nvinfo : EIATTR_REGCOUNT
	.align		4
        /*0000*/ 	.byte	0x04, 0x2f
        /*0002*/ 	.short	(.L_1 - .L_0)
	.align		4
.L_0:
        /*0004*/ 	.word	index@(triton_poi_fused_relu_27)
        /*0008*/ 	.word	0x00000008


	//----- nvinfo : EIATTR_MIN_STACK_SIZE
	.align		4
.L_1:
        /*000c*/ 	.byte	0x04, 0x12
        /*000e*/ 	.short	(.L_3 - .L_2)
	.align		4
.L_2:
        /*0010*/ 	.word	index@(triton_poi_fused_relu_27)
        /*0014*/ 	.word	0x00000000


	//----- nvinfo : EIATTR_FRAME_SIZE
	.align		4
.L_3:
        /*0018*/ 	.byte	0x04, 0x11
        /*001a*/ 	.short	(.L_5 - .L_4)
	.align		4
.L_4:
        /*001c*/ 	.word	index@(triton_poi_fused_relu_27)
        /*0020*/ 	.word	0x00000000


	//----- nvinfo : EIATTR_MIN_STACK_SIZE
	.align		4
.L_5:
        /*0024*/ 	.byte	0x04, 0x12
        /*0026*/ 	.short	(.L_7 - .L_6)
	.align		4
.L_6:
        /*0028*/ 	.word	index@(triton_poi_fused_relu_27)
        /*002c*/ 	.word	0x00000000
.L_7:


//--------------------- .nv.info.triton_poi_fused_relu_27 --------------------------
	.section	.nv.info.triton_poi_fused_relu_27,"",@"SHT_CUDA_INFO"
	.sectionflags	@""
	.align	4


	//----- nvinfo : EIATTR_CUDA_API_VERSION
	.align		4
        /*0000*/ 	.byte	0x04, 0x37
        /*0002*/ 	.short	(.L_9 - .L_8)
.L_8:
        /*0004*/ 	.word	0x0000007c


	//----- nvinfo : EIATTR_KPARAM_INFO
	.align		4
.L_9:
        /*0008*/ 	.byte	0x04, 0x17
        /*000a*/ 	.short	(.L_11 - .L_10)
.L_10:
        /*000c*/ 	.word	0x00000000
        /*0010*/ 	.short	0x0001
        /*0012*/ 	.short	0x0008
        /*0014*/ 	.byte	0x00, 0xf0, 0x11, 0x00


	//----- nvinfo : EIATTR_KPARAM_INFO
	.align		4
.L_11:
        /*0018*/ 	.byte	0x04, 0x17
        /*001a*/ 	.short	(.L_13 - .L_12)
.L_12:
        /*001c*/ 	.word	0x00000000
        /*0020*/ 	.short	0x0000
        /*0022*/ 	.short	0x0000
        /*0024*/ 	.byte	0x00, 0xf4, 0x21, 0x00


	//----- nvinfo : EIATTR_SPARSE_MMA_MASK
	.align		4
.L_13:
        /*0028*/ 	.byte	0x03, 0x50
        /*002a*/ 	.short	0x0000


	//----- nvinfo : EIATTR_MAXREG_COUNT
	.align		4
        /*002c*/ 	.byte	0x03, 0x1b
        /*002e*/ 	.short	0x00ff


	//----- nvinfo : EIATTR_EXIT_INSTR_OFFSETS
	.align		4
        /*0030*/ 	.byte	0x04, 0x1c
        /*0032*/ 	.short	(.L_15 - .L_14)


	//   ....[0]....
.L_14:
        /*0034*/ 	.word	0x00000130


	//   ....[1]....
        /*0038*/ 	.word	0x00000150


	//----- nvinfo : EIATTR_REQNTID
	.align		4
.L_15:
        /*003c*/ 	.byte	0x04, 0x10
        /*003e*/ 	.short	(.L_17 - .L_16)
.L_16:
        /*0040*/ 	.word	0x00000080
        /*0044*/ 	.word	0x00000001
        /*0048*/ 	.word	0x00000001


	//----- nvinfo : EIATTR_CRS_STACK_SIZE
	.align		4
.L_17:
        /*004c*/ 	.byte	0x04, 0x1e
        /*004e*/ 	.short	(.L_19 - .L_18)
.L_18:
        /*0050*/ 	.word	0x00000000


	//----- nvinfo : EIATTR_CBANK_PARAM_SIZE
	.align		4
.L_19:
        /*0054*/ 	.byte	0x03, 0x19
        /*0056*/ 	.short	0x000c


	//----- nvinfo : EIATTR_PARAM_CBANK
	.align		4
        /*0058*/ 	.byte	0x04, 0x0a
        /*005a*/ 	.short	(.L_21 - .L_20)
	.align		4
.L_20:
        /*005c*/ 	.word	index@(.nv.constant0.triton_poi_fused_relu_27)
        /*0060*/ 	.short	0x0210
        /*0062*/ 	.short	0x000c


	//----- nvinfo : EIATTR_SW_WAR
	.align		4
.L_21:
        /*0064*/ 	.byte	0x04, 0x36
        /*0066*/ 	.short	(.L_23 - .L_22)
.L_22:
        /*0068*/ 	.word	0x00000008
.L_23:


//--------------------- .nv.callgraph             --------------------------
	.section	.nv.callgraph,"",@"SHT_CUDA_CALLGRAPH"
	.align	4
	.sectionentsize	8
	.align		4
        /*0000*/ 	.word	0x00000000
	.align		4
        /*0004*/ 	.word	0xffffffff
	.align		4
        /*0008*/ 	.word	0x00000000
	.align		4
        /*000c*/ 	.word	0xfffffffe
	.align		4
        /*0010*/ 	.word	0x00000000
	.align		4
        /*0014*/ 	.word	0xfffffffd
	.align		4
        /*0018*/ 	.word	0x00000000
	.align		4
        /*001c*/ 	.word	0xfffffffc


//--------------------- .text.triton_poi_fused_relu_27 --------------------------
	.section	.text.triton_poi_fused_relu_27,"ax",@progbits
	.align	128
        .global         triton_poi_fused_relu_27
        .type           triton_poi_fused_relu_27,@function
        .size           triton_poi_fused_relu_27,(.L_x_3 - triton_poi_fused_relu_27)
        .other          triton_poi_fused_relu_27,@"STO_CUDA_ENTRY STV_DEFAULT"
triton_poi_fused_relu_27:
.text.triton_poi_fused_relu_27:
[----:B------:R-:W0:Y:S02]  /*0000*/  LDC R1, c[0x0][0x28] ;  /* 0x00000a00ff017b82 */ /* 0x000e240000000800 */
[----:B------:R-:W1:Y:S01]  /*0010*/  S2R R0, SR_TID.X ;  /* 0x0000000000007919 */ /* 0x000e620000002100 */
[----:B------:R-:W2:Y:S01]  /*0020*/  LDC.64 R2, c[0x0][0x210] ;  /* 0x00008400ff027b82 */ /* 0x000ea20000000a00 */
[----:B------:R-:W-:Y:S01]  /*0030*/  ULDC.64 UR4, c[0x0][0x208] ;  /* 0x0000820000047ab9 */ /* 0x000fe20000000a00 */
[----:B------:R-:W-:Y:S01]  /*0040*/  BSSY B0, `(.L_x_0) ;  /* 0x000000a000007945 */ /* 0x000fe20003800000 */
[----:B------:R-:W3:Y:S01]  /*0050*/  S2R R5, SR_CTAID.X ;  /* 0x0000000000057919 */ /* 0x000ee20000002500 */
[----:B-1----:R-:W-:-:S05]  /*0060*/  IMAD.SHL.U32 R0, R0, 0x2, RZ ;  /* 0x0000000200007824 */ /* 0x002fca00078e00ff */
[----:B------:R-:W-:-:S05]  /*0070*/  LOP3.LUT R0, R0, 0xfe, RZ, 0xc0, !PT ;  /* 0x000000fe00007812 */ /* 0x000fca00078ec0ff */
[----:B---3--:R-:W-:-:S04]  /*0080*/  IMAD R5, R5, 0x100, R0 ;  /* 0x0000010005057824 */ /* 0x008fc800078e0200 */
[C---:B--2---:R-:W-:Y:S01]  /*0090*/  IMAD.WIDE R2, R5.reuse, 0x4, R2 ;  /* 0x0000000405027825 */ /* 0x044fe200078e0202 */
[----:B------:R-:W-:Y:S02]  /*00a0*/  ISETP.GE.AND P2, PT, R5, 0x1400, PT ;  /* 0x000014000500780c */ /* 0x000fe40003f46270 */
[----:B------:R-:W-:-:S11]  /*00b0*/  CS2R R4, SRZ ;  /* 0x0000000000047805 */ /* 0x000fd6000001ff00 */
[----:B------:R-:W-:Y:S05]  /*00c0*/  @P2 BRA `(.L_x_1) ;  /* 0x0000000000042947 */ /* 0x000fea0003800000 */
[----:B------:R1:W5:Y:S02]  /*00d0*/  LDG.E.64 R4, desc[UR4][R2.64] ;  /* 0x0000000402047981 */ /* 0x000364000c1e1b00 */
.L_x_1:
[----:B------:R-:W-:Y:S05]  /*00e0*/  BSYNC B0 ;  /* 0x0000000000007941 */ /* 0x000fea0003800000 */
.L_x_0:
[C---:B-----5:R-:W-:Y:S02]  /*00f0*/  FSETP.GEU.AND P0, PT, R4.reuse, RZ, PT ;  /* 0x000000ff0400720b */ /* 0x060fe40003f0e000 */
[C---:B------:R-:W-:Y:S02]  /*0100*/  FSETP.GEU.AND P1, PT, R5.reuse, RZ, PT ;  /* 0x000000ff0500720b */ /* 0x040fe40003f2e000 */
[----:B------:R-:W-:Y:S02]  /*0110*/  FSEL R4, R4, RZ, P0 ;  /* 0x000000ff04047208 */ /* 0x000fe40000000000 */
[----:B------:R-:W-:Y:S01]  /*0120*/  FSEL R5, R5, RZ, P1 ;  /* 0x000000ff05057208 */ /* 0x000fe20000800000 */
[----:B------:R-:W-:Y:S08]  /*0130*/  @P2 EXIT ;  /* 0x000000000000294d */ /* 0x000ff00003800000 */
[----:B------:R-:W-:Y:S01]  /*0140*/  STG.E.64 desc[UR4][R2.64], R4 ;  /* 0x0000000402007986 */ /* 0x000fe2000c101b04 */
[----:B------:R-:W-:Y:S05]  /*0150*/  EXIT ;  /* 0x000000000000794d */ /* 0x000fea0003800000 */
.L_x_2:
[----:B------:R-:W-:-:S00]  /*0160*/  BRA `(.L_x_2) ;  /* 0xfffffffc00fc7947 */ /* 0x000fc0000383ffff */
[----:B------:R-:W-:-:S00]  /*0170*/  NOP ;  /* 0x0000000000007918 */ /* 0x000fc00000000000 */
        /* <DEDUP_REMOVED lines=8> */
.L_x_3:


//--------------------- .nv.constant0.triton_poi_fused_relu_27 --------------------------
	.section	.nv.constant0.triton_poi_fused_relu_27,"a",@progbits
	.sectionflags	@""
	.align	4
.nv.constant0.triton_poi_fused_relu_27:
	.zero		540
